//
// Generated by NVIDIA NVVM Compiler
//
// Compiler Build ID: CL-36424714
// Cuda compilation tools, release 13.0, V13.0.88
// Based on NVVM 20.0.0
//

.version 9.0
.target sm_100
.address_size 64

	// .globl	_Z6matmulPiS_S_i

.visible .entry _Z6matmulPiS_S_i(
	.param .u64 .ptr .align 1 _Z6matmulPiS_S_i_param_0,
	.param .u64 .ptr .align 1 _Z6matmulPiS_S_i_param_1,
	.param .u64 .ptr .align 1 _Z6matmulPiS_S_i_param_2,
	.param .u32 _Z6matmulPiS_S_i_param_3
)
{
	.reg .pred 	%p<10>;
	.reg .b32 	%r<106>;
	.reg .b64 	%rd<49>;

	ld.param.u64 	%rd4, [_Z6matmulPiS_S_i_param_0];
	ld.param.u64 	%rd5, [_Z6matmulPiS_S_i_param_1];
	ld.param.u64 	%rd3, [_Z6matmulPiS_S_i_param_2];
	ld.param.u32 	%r30, [_Z6matmulPiS_S_i_param_3];
	cvta.to.global.u64 	%rd1, %rd5;
	cvta.to.global.u64 	%rd2, %rd4;
	mov.u32 	%r32, %ctaid.x;
	min.s32 	%r33, %r30, 1024;
	mov.u32 	%r34, %tid.x;
	mad.lo.s32 	%r1, %r33, %r32, %r34;
	div.s32 	%r35, %r30, %r33;
	div.u32 	%r2, %r32, %r35;
	mul.lo.s32 	%r36, %r2, %r35;
	sub.s32 	%r37, %r32, %r36;
	mad.lo.s32 	%r3, %r37, %r33, %r34;
	setp.lt.s32 	%p1, %r30, 1;
	mov.b32 	%r105, 0;
	@%p1 bra 	$L__BB0_12;
	mul.lo.s32 	%r4, %r2, %r30;
	and.b32  	%r5, %r30, 7;
	setp.lt.u32 	%p2, %r30, 8;
	mov.b32 	%r100, 0;
	mov.u32 	%r105, %r100;
	@%p2 bra 	$L__BB0_4;
	and.b32  	%r100, %r30, 2147483640;
	neg.s32 	%r93, %r100;
	mov.b32 	%r94, 0;
	mul.wide.u32 	%rd10, %r30, 4;
	mov.u32 	%r105, %r94;
$L__BB0_3:
	.pragma "nounroll";
	add.s32 	%r41, %r94, %r4;
	mul.wide.u32 	%rd6, %r41, 4;
	add.s64 	%rd7, %rd2, %rd6;
	ld.global.u32 	%r42, [%rd7];
	mad.lo.s32 	%r43, %r94, %r30, %r3;
	mul.wide.s32 	%rd8, %r43, 4;
	add.s64 	%rd9, %rd1, %rd8;
	ld.global.u32 	%r44, [%rd9];
	mad.lo.s32 	%r45, %r44, %r42, %r105;
	ld.global.u32 	%r46, [%rd7+4];
	add.s64 	%rd11, %rd9, %rd10;
	ld.global.u32 	%r47, [%rd11];
	mad.lo.s32 	%r48, %r47, %r46, %r45;
	ld.global.u32 	%r49, [%rd7+8];
	add.s64 	%rd12, %rd11, %rd10;
	ld.global.u32 	%r50, [%rd12];
	mad.lo.s32 	%r51, %r50, %r49, %r48;
	ld.global.u32 	%r52, [%rd7+12];
	add.s64 	%rd13, %rd12, %rd10;
	ld.global.u32 	%r53, [%rd13];
	mad.lo.s32 	%r54, %r53, %r52, %r51;
	ld.global.u32 	%r55, [%rd7+16];
	add.s64 	%rd14, %rd13, %rd10;
	ld.global.u32 	%r56, [%rd14];
	mad.lo.s32 	%r57, %r56, %r55, %r54;
	ld.global.u32 	%r58, [%rd7+20];
	add.s64 	%rd15, %rd14, %rd10;
	ld.global.u32 	%r59, [%rd15];
	mad.lo.s32 	%r60, %r59, %r58, %r57;
	ld.global.u32 	%r61, [%rd7+24];
	add.s64 	%rd16, %rd15, %rd10;
	ld.global.u32 	%r62, [%rd16];
	mad.lo.s32 	%r63, %r62, %r61, %r60;
	ld.global.u32 	%r64, [%rd7+28];
	add.s64 	%rd17, %rd16, %rd10;
	ld.global.u32 	%r65, [%rd17];
	mad.lo.s32 	%r105, %r65, %r64, %r63;
	add.s32 	%r94, %r94, 8;
	add.s32 	%r93, %r93, 8;
	setp.ne.s32 	%p3, %r93, 0;
	@%p3 bra 	$L__BB0_3;
$L__BB0_4:
	setp.eq.s32 	%p4, %r5, 0;
	@%p4 bra 	$L__BB0_12;
	and.b32  	%r17, %r30, 3;
	setp.lt.u32 	%p5, %r5, 4;
	@%p5 bra 	$L__BB0_7;
	add.s32 	%r67, %r100, %r4;
	mul.wide.u32 	%rd18, %r67, 4;
	add.s64 	%rd19, %rd2, %rd18;
	ld.global.u32 	%r68, [%rd19];
	mad.lo.s32 	%r69, %r100, %r30, %r3;
	mul.wide.s32 	%rd20, %r69, 4;
	add.s64 	%rd21, %rd1, %rd20;
	ld.global.u32 	%r70, [%rd21];
	mad.lo.s32 	%r71, %r70, %r68, %r105;
	cvt.u64.u32 	%rd22, %r4;
	cvt.u64.u32 	%rd23, %r100;
	add.s64 	%rd24, %rd23, %rd22;
	shl.b64 	%rd25, %rd24, 2;
	add.s64 	%rd26, %rd2, %rd25;
	ld.global.u32 	%r72, [%rd26+4];
	mul.wide.u32 	%rd27, %r30, 4;
	add.s64 	%rd28, %rd21, %rd27;
	ld.global.u32 	%r73, [%rd28];
	mad.lo.s32 	%r74, %r73, %r72, %r71;
	ld.global.u32 	%r75, [%rd26+8];
	add.s64 	%rd29, %rd28, %rd27;
	ld.global.u32 	%r76, [%rd29];
	mad.lo.s32 	%r77, %r76, %r75, %r74;
	ld.global.u32 	%r78, [%rd26+12];
	add.s64 	%rd30, %rd29, %rd27;
	ld.global.u32 	%r79, [%rd30];
	mad.lo.s32 	%r105, %r79, %r78, %r77;
	add.s32 	%r100, %r100, 4;
$L__BB0_7:
	setp.eq.s32 	%p6, %r17, 0;
	@%p6 bra 	$L__BB0_12;
	setp.eq.s32 	%p7, %r17, 1;
	@%p7 bra 	$L__BB0_10;
	add.s32 	%r81, %r100, %r4;
	mul.wide.u32 	%rd31, %r81, 4;
	add.s64 	%rd32, %rd2, %rd31;
	ld.global.u32 	%r82, [%rd32];
	mad.lo.s32 	%r83, %r100, %r30, %r3;
	mul.wide.s32 	%rd33, %r83, 4;
	add.s64 	%rd34, %rd1, %rd33;
	ld.global.u32 	%r84, [%rd34];
	mad.lo.s32 	%r85, %r84, %r82, %r105;
	cvt.u64.u32 	%rd35, %r4;
	cvt.u64.u32 	%rd36, %r100;
	add.s64 	%rd37, %rd36, %rd35;
	shl.b64 	%rd38, %rd37, 2;
	add.s64 	%rd39, %rd2, %rd38;
	ld.global.u32 	%r86, [%rd39+4];
	mul.wide.u32 	%rd40, %r30, 4;
	add.s64 	%rd41, %rd34, %rd40;
	ld.global.u32 	%r87, [%rd41];
	mad.lo.s32 	%r105, %r87, %r86, %r85;
	add.s32 	%r100, %r100, 2;
$L__BB0_10:
	and.b32  	%r88, %r30, 1;
	setp.eq.b32 	%p8, %r88, 1;
	not.pred 	%p9, %p8;
	@%p9 bra 	$L__BB0_12;
	add.s32 	%r89, %r100, %r4;
	mul.wide.u32 	%rd42, %r89, 4;
	add.s64 	%rd43, %rd2, %rd42;
	ld.global.u32 	%r90, [%rd43];
	mad.lo.s32 	%r91, %r100, %r30, %r3;
	mul.wide.s32 	%rd44, %r91, 4;
	add.s64 	%rd45, %rd1, %rd44;
	ld.global.u32 	%r92, [%rd45];
	mad.lo.s32 	%r105, %r92, %r90, %r105;
$L__BB0_12:
	cvta.to.global.u64 	%rd46, %rd3;
	mul.wide.s32 	%rd47, %r1, 4;
	add.s64 	%rd48, %rd46, %rd47;
	st.global.u32 	[%rd48], %r105;
	ret;

}


// ===== COMPILED SASS (sm_100) =====

	.target	sm_100

	.elftype	@"ET_EXEC"


//--------------------- .note.nv.tkinfo           --------------------------
	.section	.note.nv.tkinfo,"",@"SHT_NOTE"
	.sectionflags	@"SHF_NOTE_NV_TKINFO"
	.tkinfo
        /*0018*/ 	.word	0x00000002
        /*0030*/ 	.string	""
        /*0030*/ 	.string	"ptxas"
        /*0030*/ 	.string	"Cuda compilation tools, release 13.0, V13.0.88"
        /*0030*/ 	.string	"Build cuda_13.0.r13.0/compiler.36424714_0"
        /*0030*/ 	.string	"-arch sm_100 -m 64 "



//--------------------- .note.nv.cuinfo           --------------------------
	.section	.note.nv.cuinfo,"",@"SHT_NOTE"
	.sectionflags	@"SHF_NOTE_NV_CUINFO"
        /*0018*/ 	.short	0x0002
        /*001a*/ 	.short	0x0064
        /*001c*/ 	.short	0x0082
	.zero		2


//--------------------- .nv.info                  --------------------------
	.section	.nv.info,"",@"SHT_CUDA_INFO"
	.align	4


	//----- nvinfo : EIATTR_REGCOUNT
	.align		4
        /*0000*/ 	.byte	0x04, 0x2f
        /*0002*/ 	.short	(.L_1 - .L_0)
	.align		4
.L_0:
        /*0004*/ 	.word	index@(_Z6matmulPiS_S_i)
        /*0008*/ 	.word	0x00000020


	//----- nvinfo : EIATTR_FRAME_SIZE
	.align		4
.L_1:
        /*000c*/ 	.byte	0x04, 0x11
        /*000e*/ 	.short	(.L_3 - .L_2)
	.align		4
.L_2:
        /*0010*/ 	.word	index@(_Z6matmulPiS_S_i)
        /*0014*/ 	.word	0x00000000


	//----- nvinfo : EIATTR_MIN_STACK_SIZE
	.align		4
.L_3:
        /*0018*/ 	.byte	0x04, 0x12
        /*001a*/ 	.short	(.L_5 - .L_4)
	.align		4
.L_4:
        /*001c*/ 	.word	index@(_Z6matmulPiS_S_i)
        /*0020*/ 	.word	0x00000000
.L_5:


//--------------------- .nv.compat                --------------------------
	.section	.nv.compat,"",@"SHT_CUDA_COMPAT_INFO"
	.align	4
        /*0000*/ 	.byte	0x02, 0x09, 0x00, 0x00, 0x02, 0x02, 0x01, 0x00, 0x02, 0x05, 0x05, 0x00, 0x03, 0x07, 0x01, 0x01
        /*0010*/ 	.byte	0x02, 0x03, 0x00, 0x00, 0x02, 0x06, 0x01, 0x00, 0x04, 0x0b, 0x08, 0x00, 0x09, 0x00, 0x00, 0x00
        /*0020*/ 	.byte	0x00, 0x00, 0x00, 0x00


//--------------------- .nv.info._Z6matmulPiS_S_i --------------------------
	.section	.nv.info._Z6matmulPiS_S_i,"",@"SHT_CUDA_INFO"
	.sectionflags	@""
	.align	4


	//----- nvinfo : EIATTR_CUDA_API_VERSION
	.align		4
        /*0000*/ 	.byte	0x04, 0x37
        /*0002*/ 	.short	(.L_7 - .L_6)
.L_6:
        /*0004*/ 	.word	0x00000082


	//----- nvinfo : EIATTR_KPARAM_INFO
	.align		4
.L_7:
        /*0008*/ 	.byte	0x04, 0x17
        /*000a*/ 	.short	(.L_9 - .L_8)
.L_8:
        /*000c*/ 	.word	0x00000000
        /*0010*/ 	.short	0x0003
        /*0012*/ 	.short	0x0018
        /*0014*/ 	.byte	0x00, 0xf0, 0x11, 0x00


	//----- nvinfo : EIATTR_KPARAM_INFO
	.align		4
.L_9:
        /*0018*/ 	.byte	0x04, 0x17
        /*001a*/ 	.short	(.L_11 - .L_10)
.L_10:
        /*001c*/ 	.word	0x00000000
        /*0020*/ 	.short	0x0002
        /*0022*/ 	.short	0x0010
        /*0024*/ 	.byte	0x00, 0xf5, 0x21, 0x00


	//----- nvinfo : EIATTR_KPARAM_INFO
	.align		4
.L_11:
        /*0028*/ 	.byte	0x04, 0x17
        /*002a*/ 	.short	(.L_13 - .L_12)
.L_12:
        /*002c*/ 	.word	0x00000000
        /*0030*/ 	.short	0x0001
        /*0032*/ 	.short	0x0008
        /*0034*/ 	.byte	0x00, 0xf5, 0x21, 0x00


	//----- nvinfo : EIATTR_KPARAM_INFO
	.align		4
.L_13:
        /*0038*/ 	.byte	0x04, 0x17
        /*003a*/ 	.short	(.L_15 - .L_14)
.L_14:
        /*003c*/ 	.word	0x00000000
        /*0040*/ 	.short	0x0000
        /*0042*/ 	.short	0x0000
        /*0044*/ 	.byte	0x00, 0xf5, 0x21, 0x00


	//----- nvinfo : EIATTR_SPARSE_MMA_MASK
	.align		4
.L_15:
        /*0048*/ 	.byte	0x03, 0x50
        /*004a*/ 	.short	0x0000


	//----- nvinfo : EIATTR_MAXREG_COUNT
	.align		4
        /*004c*/ 	.byte	0x03, 0x1b
        /*004e*/ 	.short	0x00ff


	//----- nvinfo : EIATTR_MERCURY_ISA_VERSION
	.align		4
        /*0050*/ 	.byte	0x03, 0x5f
        /*0052*/ 	.short	0x0101


	//----- nvinfo : EIATTR_VRC_CTA_INIT_COUNT
	.align		4
        /*0054*/ 	.byte	0x02, 0x4a
	.zero		1
	.zero		1


	//----- nvinfo : EIATTR_EXIT_INSTR_OFFSETS
	.align		4
        /*0058*/ 	.byte	0x04, 0x1c
        /*005a*/ 	.short	(.L_17 - .L_16)


	//   ....[0]....
.L_16:
        /*005c*/ 	.word	0x00000b00


	//----- nvinfo : EIATTR_CBANK_PARAM_SIZE
	.align		4
.L_17:
        /*0060*/ 	.byte	0x03, 0x19
        /*0062*/ 	.short	0x001c


	//----- nvinfo : EIATTR_PARAM_CBANK
	.align		4
        /*0064*/ 	.byte	0x04, 0x0a
        /*0066*/ 	.short	(.L_19 - .L_18)
	.align		4
.L_18:
        /*0068*/ 	.word	index@(.nv.constant0._Z6matmulPiS_S_i)
        /*006c*/ 	.short	0x0380
        /*006e*/ 	.short	0x001c


	//----- nvinfo : EIATTR_SW_WAR
	.align		4
.L_19:
        /*0070*/ 	.byte	0x04, 0x36
        /*0072*/ 	.short	(.L_21 - .L_20)
.L_20:
        /*0074*/ 	.word	0x00000008
.L_21:


//--------------------- .nv.callgraph             --------------------------
	.section	.nv.callgraph,"",@"SHT_CUDA_CALLGRAPH"
	.align	4
	.sectionentsize	8
	.align		4
        /*0000*/ 	.word	0x00000000
	.align		4
        /*0004*/ 	.word	0xffffffff
	.align		4
        /*0008*/ 	.word	0x00000000
	.align		4
        /*000c*/ 	.word	0xfffffffe
	.align		4
        /*0010*/ 	.word	0x00000000
	.align		4
        /*0014*/ 	.word	0xfffffffd
	.align		4
        /*0018*/ 	.word	0x00000000
	.align		4
        /*001c*/ 	.word	0xfffffffc


//--------------------- .text._Z6matmulPiS_S_i    --------------------------
	.section	.text._Z6matmulPiS_S_i,"ax",@progbits
	.align	128
        .global         _Z6matmulPiS_S_i
        .type           _Z6matmulPiS_S_i,@function
        .size           _Z6matmulPiS_S_i,(.L_x_5 - _Z6matmulPiS_S_i)
        .other          _Z6matmulPiS_S_i,@"STO_CUDA_ENTRY STV_DEFAULT"
_Z6matmulPiS_S_i:
.text._Z6matmulPiS_S_i:
[----:B------:R-:W-:Y:S08]  /*0000*/  LDC R1, c[0x0][0x37c] ;  /* 0x0000df00ff017b82 */ /* 0x000ff00000000800 */
[----:B------:R-:W0:Y:S01]  /*0010*/  LDC R15, c[0x0][0x398] ;  /* 0x0000e600ff0f7b82 */ /* 0x000e220000000800 */
[----:B------:R-:W1:Y:S01]  /*0020*/  LDCU.64 UR6, c[0x0][0x358] ;  /* 0x00006b00ff0677ac */ /* 0x000e620008000a00 */
[----:B------:R-:W-:-:S06]  /*0030*/  MOV R20, RZ ;  /* 0x000000ff00147202 */ /* 0x000fcc0000000f00 */
[----:B------:R-:W2:Y:S01]  /*0040*/  S2UR UR4, SR_CTAID.X ;  /* 0x00000000000479c3 */ /* 0x000ea20000002500 */
[----:B0-----:R-:W-:Y:S02]  /*0050*/  VIMNMX R14, PT, PT, R15, 0x400, PT ;  /* 0x000004000f0e7848 */ /* 0x001fe40003fe0100 */
[----:B------:R-:W-:Y:S02]  /*0060*/  IABS R6, R15 ;  /* 0x0000000f00067213 */ /* 0x000fe40000000000 */
[-C--:B------:R-:W-:Y:S02]  /*0070*/  IABS R5, R14.reuse ;  /* 0x0000000e00057213 */ /* 0x080fe40000000000 */
[----:B------:R-:W-:Y:S02]  /*0080*/  IABS R8, R14 ;  /* 0x0000000e00087213 */ /* 0x000fe40000000000 */
[----:B------:R-:W0:Y:S08]  /*0090*/  I2F.RP R0, R5 ;  /* 0x0000000500007306 */ /* 0x000e300000209400 */
[----:B0-----:R-:W0:Y:S02]  /*00a0*/  MUFU.RCP R0, R0 ;  /* 0x0000000000007308 */ /* 0x001e240000001000 */
[----:B0-----:R-:W-:Y:S01]  /*00b0*/  IADD3 R2, PT, PT, R0, 0xffffffe, RZ ;  /* 0x0ffffffe00027810 */ /* 0x001fe20007ffe0ff */
[----:B------:R-:W-:-:S05]  /*00c0*/  IMAD.MOV R0, RZ, RZ, -R8 ;  /* 0x000000ffff007224 */ /* 0x000fca00078e0a08 */
[----:B------:R0:W3:Y:S02]  /*00d0*/  F2I.FTZ.U32.TRUNC.NTZ R3, R2 ;  /* 0x0000000200037305 */ /* 0x0000e4000021f000 */
[----:B0-----:R-:W-:Y:S01]  /*00e0*/  HFMA2 R2, -RZ, RZ, 0, 0 ;  /* 0x00000000ff027431 */ /* 0x001fe200000001ff */
[----:B---3--:R-:W-:-:S05]  /*00f0*/  IADD3 R4, PT, PT, RZ, -R3, RZ ;  /* 0x80000003ff047210 */ /* 0x008fca0007ffe0ff */
[----:B------:R-:W-:Y:S01]  /*0100*/  IMAD R7, R4, R5, RZ ;  /* 0x0000000504077224 */ /* 0x000fe200078e02ff */
[----:B------:R-:W-:-:S03]  /*0110*/  MOV R4, R6 ;  /* 0x0000000600047202 */ /* 0x000fc60000000f00 */
[----:B------:R-:W-:-:S06]  /*0120*/  IMAD.HI.U32 R3, R3, R7, R2 ;  /* 0x0000000703037227 */ /* 0x000fcc00078e0002 */
[----:B------:R-:W-:-:S04]  /*0130*/  IMAD.HI.U32 R3, R3, R4, RZ ;  /* 0x0000000403037227 */ /* 0x000fc800078e00ff */
[----:B------:R-:W-:-:S05]  /*0140*/  IMAD R0, R3, R0, R4 ;  /* 0x0000000003007224 */ /* 0x000fca00078e0204 */
[----:B------:R-:W-:-:S13]  /*0150*/  ISETP.GT.U32.AND P2, PT, R5, R0, PT ;  /* 0x000000000500720c */ /* 0x000fda0003f44070 */
[-C--:B------:R-:W-:Y:S02]  /*0160*/  @!P2 IADD3 R0, PT, PT, R0, -R5.reuse, RZ ;  /* 0x800000050000a210 */ /* 0x080fe40007ffe0ff */
[----:B------:R-:W-:Y:S02]  /*0170*/  @!P2 IADD3 R3, PT, PT, R3, 0x1, RZ ;  /* 0x000000010303a810 */ /* 0x000fe40007ffe0ff */
[----:B------:R-:W-:Y:S02]  /*0180*/  ISETP.GE.U32.AND P0, PT, R0, R5, PT ;  /* 0x000000050000720c */ /* 0x000fe40003f06070 */
[C---:B------:R-:W-:Y:S02]  /*0190*/  LOP3.LUT R0, R14.reuse, R15, RZ, 0x3c, !PT ;  /* 0x0000000f0e007212 */ /* 0x040fe400078e3cff */
[----:B------:R-:W-:Y:S02]  /*01a0*/  ISETP.NE.AND P2, PT, R14, RZ, PT ;  /* 0x000000ff0e00720c */ /* 0x000fe40003f45270 */
[----:B------:R-:W-:-:S07]  /*01b0*/  ISETP.GE.AND P1, PT, R0, RZ, PT ;  /* 0x000000ff0000720c */ /* 0x000fce0003f26270 */
[----:B------:R-:W-:-:S05]  /*01c0*/  @P0 IADD3 R3, PT, PT, R3, 0x1, RZ ;  /* 0x0000000103030810 */ /* 0x000fca0007ffe0ff */
[----:B------:R-:W-:-:S05]  /*01d0*/  IMAD.MOV.U32 R5, RZ, RZ, R3 ;  /* 0x000000ffff057224 */ /* 0x000fca00078e0003 */
[----:B------:R-:W-:Y:S02]  /*01e0*/  @!P1 IADD3 R5, PT, PT, -R5, RZ, RZ ;  /* 0x000000ff05059210 */ /* 0x000fe40007ffe1ff */
[----:B------:R-:W-:-:S04]  /*01f0*/  @!P2 LOP3.LUT R5, RZ, R14, RZ, 0x33, !PT ;  /* 0x0000000eff05a212 */ /* 0x000fc800078e33ff */
[----:B------:R-:W0:Y:S01]  /*0200*/  I2F.U32.RP R0, R5 ;  /* 0x0000000500007306 */ /* 0x000e220000209000 */
[----:B------:R-:W-:-:S07]  /*0210*/  ISETP.NE.U32.AND P2, PT, R5, RZ, PT ;  /* 0x000000ff0500720c */ /* 0x000fce0003f45070 */
[----:B0-----:R-:W0:Y:S02]  /*0220*/  MUFU.RCP R0, R0 ;  /* 0x0000000000007308 */ /* 0x001e240000001000 */
[----:B0-----:R-:W-:-:S06]  /*0230*/  IADD3 R2, PT, PT, R0, 0xffffffe, RZ ;  /* 0x0ffffffe00027810 */ /* 0x001fcc0007ffe0ff */
[----:B------:R0:W3:Y:S02]  /*0240*/  F2I.FTZ.U32.TRUNC.NTZ R3, R2 ;  /* 0x0000000200037305 */ /* 0x0000e4000021f000 */
[----:B0-----:R-:W-:Y:S02]  /*0250*/  IMAD.MOV.U32 R2, RZ, RZ, RZ ;  /* 0x000000ffff027224 */ /* 0x001fe400078e00ff */
[----:B---3--:R-:W-:-:S05]  /*0260*/  IMAD R4, R5, R3, RZ ;  /* 0x0000000305047224 */ /* 0x008fca00078e02ff */
[----:B------:R-:W-:-:S05]  /*0270*/  IADD3 R7, PT, PT, -R4, RZ, RZ ;  /* 0x000000ff04077210 */ /* 0x000fca0007ffe1ff */
[----:B------:R-:W-:-:S06]  /*0280*/  IMAD.HI.U32 R3, R3, R7, R2 ;  /* 0x0000000703037227 */ /* 0x000fcc00078e0002 */
[----:B--2---:R-:W-:Y:S02]  /*0290*/  IMAD.HI.U32 R4, R3, UR4, RZ ;  /* 0x0000000403047c27 */ /* 0x004fe4000f8e00ff */
[----:B------:R-:W0:Y:S03]  /*02a0*/  S2R R3, SR_TID.X ;  /* 0x0000000000037919 */ /* 0x000e260000002100 */
[----:B------:R-:W-:-:S05]  /*02b0*/  IADD3 R6, PT, PT, -R4, RZ, RZ ;  /* 0x000000ff04067210 */ /* 0x000fca0007ffe1ff */
[----:B------:R-:W-:-:S05]  /*02c0*/  IMAD R6, R5, R6, UR4 ;  /* 0x0000000405067e24 */ /* 0x000fca000f8e0206 */
[----:B------:R-:W-:-:S13]  /*02d0*/  ISETP.GE.U32.AND P0, PT, R6, R5, PT ;  /* 0x000000050600720c */ /* 0x000fda0003f06070 */
[----:B------:R-:W-:Y:S02]  /*02e0*/  @P0 IADD3 R6, PT, PT, -R5, R6, RZ ;  /* 0x0000000605060210 */ /* 0x000fe40007ffe1ff */
[----:B------:R-:W-:Y:S02]  /*02f0*/  @P0 IADD3 R4, PT, PT, R4, 0x1, RZ ;  /* 0x0000000104040810 */ /* 0x000fe40007ffe0ff */
[----:B------:R-:W-:Y:S02]  /*0300*/  ISETP.GE.U32.AND P1, PT, R6, R5, PT ;  /* 0x000000050600720c */ /* 0x000fe40003f26070 */
[----:B------:R-:W-:-:S11]  /*0310*/  ISETP.GE.AND P0, PT, R15, 0x1, PT ;  /* 0x000000010f00780c */ /* 0x000fd60003f06270 */
[----:B------:R-:W-:Y:S02]  /*0320*/  @P1 IADD3 R4, PT, PT, R4, 0x1, RZ ;  /* 0x0000000104041810 */ /* 0x000fe40007ffe0ff */
[----:B------:R-:W-:-:S05]  /*0330*/  @!P2 LOP3.LUT R4, RZ, R5, RZ, 0x33, !PT ;  /* 0x00000005ff04a212 */ /* 0x000fca00078e33ff */
[----:B------:R-:W-:-:S04]  /*0340*/  IMAD.MOV R0, RZ, RZ, -R4 ;  /* 0x000000ffff007224 */ /* 0x000fc800078e0a04 */
[----:B------:R-:W-:Y:S02]  /*0350*/  IMAD R5, R5, R0, UR4 ;  /* 0x0000000405057e24 */ /* 0x000fe4000f8e0200 */
[C-C-:B0-----:R-:W-:Y:S02]  /*0360*/  IMAD R0, R14.reuse, UR4, R3.reuse ;  /* 0x000000040e007c24 */ /* 0x141fe4000f8e0203 */
[----:B------:R-:W-:Y:S01]  /*0370*/  IMAD R14, R14, R5, R3 ;  /* 0x000000050e0e7224 */ /* 0x000fe200078e0203 */
[----:B-1----:R-:W-:Y:S06]  /*0380*/  @!P0 BRA `(.L_x_0) ;  /* 0x0000000400d08947 */ /* 0x002fec0003800000 */
[C---:B------:R-:W-:Y:S01]  /*0390*/  ISETP.GE.U32.AND P0, PT, R15.reuse, 0x8, PT ;  /* 0x000000080f00780c */ /* 0x040fe20003f06070 */
[----:B------:R-:W-:Y:S01]  /*03a0*/  IMAD R17, R4, R15, RZ ;  /* 0x0000000f04117224 */ /* 0x000fe200078e02ff */
[----:B------:R-:W-:Y:S02]  /*03b0*/  LOP3.LUT R27, R15, 0x7, RZ, 0xc0, !PT ;  /* 0x000000070f1b7812 */ /* 0x000fe400078ec0ff */
[----:B------:R-:W-:Y:S02]  /*03c0*/  MOV R18, RZ ;  /* 0x000000ff00127202 */ /* 0x000fe40000000f00 */
[----:B------:R-:W-:Y:S02]  /*03d0*/  ISETP.NE.AND P1, PT, R27, RZ, PT ;  /* 0x000000ff1b00720c */ /* 0x000fe40003f25270 */
[----:B------:R-:W-:-:S05]  /*03e0*/  MOV R20, RZ ;  /* 0x000000ff00147202 */ /* 0x000fca0000000f00 */
[----:B------:R-:W-:Y:S06]  /*03f0*/  @!P0 BRA `(.L_x_1) ;  /* 0x0000000000b48947 */ /* 0x000fec0003800000 */
[----:B------:R-:W-:Y:S01]  /*0400*/  LOP3.LUT R18, R15, 0x7ffffff8, RZ, 0xc0, !PT ;  /* 0x7ffffff80f127812 */ /* 0x000fe200078ec0ff */
[----:B------:R-:W-:Y:S01]  /*0410*/  HFMA2 R20, -RZ, RZ, 0, 0 ;  /* 0x00000000ff147431 */ /* 0x000fe200000001ff */
[----:B------:R-:W-:-:S03]  /*0420*/  UMOV UR4, URZ ;  /* 0x000000ff00047c82 */ /* 0x000fc60008000000 */
[----:B------:R-:W-:-:S07]  /*0430*/  IMAD.MOV R16, RZ, RZ, -R18 ;  /* 0x000000ffff107224 */ /* 0x000fce00078e0a12 */
.L_x_2:
[----:B------:R-:W0:Y:S01]  /*0440*/  LDC.64 R12, c[0x0][0x388] ;  /* 0x0000e200ff0c7b82 */ /* 0x000e220000000a00 */
[----:B------:R-:W-:-:S07]  /*0450*/  IMAD R5, R15, UR4, R14 ;  /* 0x000000040f057c24 */ /* 0x000fce000f8e020e */
[----:B------:R-:W1:Y:S01]  /*0460*/  LDC.64 R2, c[0x0][0x380] ;  /* 0x0000e000ff027b82 */ /* 0x000e620000000a00 */
[----:B0-----:R-:W-:Y:S01]  /*0470*/  IMAD.WIDE R12, R5, 0x4, R12 ;  /* 0x00000004050c7825 */ /* 0x001fe200078e020c */
[----:B------:R-:W-:-:S04]  /*0480*/  IADD3 R5, PT, PT, R17, UR4, RZ ;  /* 0x0000000411057c10 */ /* 0x000fc8000fffe0ff */
[----:B------:R0:W2:Y:S01]  /*0490*/  LDG.E R19, desc[UR6][R12.64] ;  /* 0x000000060c137981 */ /* 0x0000a2000c1e1900 */
[----:B------:R-:W-:-:S04]  /*04a0*/  IMAD.WIDE.U32 R28, R15, 0x4, R12 ;  /* 0x000000040f1c7825 */ /* 0x000fc800078e000c */
[----:B-1----:R-:W-:Y:S01]  /*04b0*/  IMAD.WIDE.U32 R2, R5, 0x4, R2 ;  /* 0x0000000405027825 */ /* 0x002fe200078e0002 */
[----:B------:R-:W3:Y:S03]  /*04c0*/  LDG.E R22, desc[UR6][R28.64] ;  /* 0x000000061c167981 */ /* 0x000ee6000c1e1900 */
[C---:B------:R-:W-:Y:S01]  /*04d0*/  IMAD.WIDE.U32 R8, R15.reuse, 0x4, R28 ;  /* 0x000000040f087825 */ /* 0x040fe200078e001c */
[----:B------:R-:W2:Y:S04]  /*04e0*/  LDG.E R21, desc[UR6][R2.64] ;  /* 0x0000000602157981 */ /* 0x000ea8000c1e1900 */
[----:B------:R-:W3:Y:S01]  /*04f0*/  LDG.E R23, desc[UR6][R2.64+0x4] ;  /* 0x0000040602177981 */ /* 0x000ee2000c1e1900 */
[----:B------:R-:W-:-:S03]  /*0500*/  IMAD.WIDE.U32 R6, R15, 0x4, R8 ;  /* 0x000000040f067825 */ /* 0x000fc600078e0008 */
[----:B------:R1:W4:Y:S01]  /*0510*/  LDG.E R25, desc[UR6][R8.64] ;  /* 0x0000000608197981 */ /* 0x000322000c1e1900 */
[----:B------:R-:W-:-:S03]  /*0520*/  IMAD.WIDE.U32 R4, R15, 0x4, R6 ;  /* 0x000000040f047825 */ /* 0x000fc600078e0006 */
[----:B------:R-:W4:Y:S04]  /*0530*/  LDG.E R24, desc[UR6][R2.64+0x8] ;  /* 0x0000080602187981 */ /* 0x000f28000c1e1900 */
[----:B------:R-:W5:Y:S01]  /*0540*/  LDG.E R7, desc[UR6][R6.64] ;  /* 0x0000000606077981 */ /* 0x000f62000c1e1900 */
[----:B------:R-:W-:-:S03]  /*0550*/  IMAD.WIDE.U32 R10, R15, 0x4, R4 ;  /* 0x000000040f0a7825 */ /* 0x000fc600078e0004 */
[----:B------:R-:W5:Y:S01]  /*0560*/  LDG.E R26, desc[UR6][R2.64+0xc] ;  /* 0x00000c06021a7981 */ /* 0x000f62000c1e1900 */
[----:B0-----:R-:W-:-:S03]  /*0570*/  IMAD.WIDE.U32 R12, R15, 0x4, R10 ;  /* 0x000000040f0c7825 */ /* 0x001fc600078e000a */
[----:B------:R-:W5:Y:S04]  /*0580*/  LDG.E R5, desc[UR6][R4.64] ;  /* 0x0000000604057981 */ /* 0x000f68000c1e1900 */
[----:B------:R-:W5:Y:S01]  /*0590*/  LDG.E R10, desc[UR6][R10.64] ;  /* 0x000000060a0a7981 */ /* 0x000f62000c1e1900 */
[----:B-1----:R-:W-:-:S03]  /*05a0*/  IMAD.WIDE.U32 R8, R15, 0x4, R12 ;  /* 0x000000040f087825 */ /* 0x002fc600078e000c */
[----:B------:R-:W5:Y:S04]  /*05b0*/  LDG.E R29, desc[UR6][R2.64+0x14] ;  /* 0x00001406021d7981 */ /* 0x000f68000c1e1900 */
[----:B------:R-:W5:Y:S04]  /*05c0*/  LDG.E R4, desc[UR6][R2.64+0x10] ;  /* 0x0000100602047981 */ /* 0x000f68000c1e1900 */
[----:B------:R-:W5:Y:S04]  /*05d0*/  LDG.E R28, desc[UR6][R12.64] ;  /* 0x000000060c1c7981 */ /* 0x000f68000c1e1900 */
[----:B------:R-:W5:Y:S04]  /*05e0*/  LDG.E R11, desc[UR6][R2.64+0x18] ;  /* 0x00001806020b7981 */ /* 0x000f68000c1e1900 */
[----:B------:R-:W5:Y:S04]  /*05f0*/  LDG.E R6, desc[UR6][R2.64+0x1c] ;  /* 0x00001c0602067981 */ /* 0x000f68000c1e1900 */
[----:B------:R-:W5:Y:S01]  /*0600*/  LDG.E R9, desc[UR6][R8.64] ;  /* 0x0000000608097981 */ /* 0x000f62000c1e1900 */
[----:B------:R-:W-:-:S04]  /*0610*/  IADD3 R16, PT, PT, R16, 0x8, RZ ;  /* 0x0000000810107810 */ /* 0x000fc80007ffe0ff */
[----:B------:R-:W-:Y:S01]  /*0620*/  ISETP.NE.AND P0, PT, R16, RZ, PT ;  /* 0x000000ff1000720c */ /* 0x000fe20003f05270 */
[----:B------:R-:W-:Y:S01]  /*0630*/  UIADD3 UR4, UPT, UPT, UR4, 0x8, URZ ;  /* 0x0000000804047890 */ /* 0x000fe2000fffe0ff */
[----:B--2---:R-:W-:-:S04]  /*0640*/  IMAD R19, R21, R19, R20 ;  /* 0x0000001315137224 */ /* 0x004fc800078e0214 */
[----:B---3--:R-:W-:-:S04]  /*0650*/  IMAD R19, R23, R22, R19 ;  /* 0x0000001617137224 */ /* 0x008fc800078e0213 */
[----:B----4-:R-:W-:-:S04]  /*0660*/  IMAD R19, R24, R25, R19 ;  /* 0x0000001918137224 */ /* 0x010fc800078e0213 */
[----:B-----5:R-:W-:-:S04]  /*0670*/  IMAD R7, R26, R7, R19 ;  /* 0x000000071a077224 */ /* 0x020fc800078e0213 */
[----:B------:R-:W-:-:S04]  /*0680*/  IMAD R4, R4, R5, R7 ;  /* 0x0000000504047224 */ /* 0x000fc800078e0207 */
[----:B------:R-:W-:-:S04]  /*0690*/  IMAD R4, R29, R10, R4 ;  /* 0x0000000a1d047224 */ /* 0x000fc800078e0204 */
[----:B------:R-:W-:-:S04]  /*06a0*/  IMAD R4, R11, R28, R4 ;  /* 0x0000001c0b047224 */ /* 0x000fc800078e0204 */
[----:B------:R-:W-:Y:S01]  /*06b0*/  IMAD R20, R6, R9, R4 ;  /* 0x0000000906147224 */ /* 0x000fe200078e0204 */
[----:B------:R-:W-:Y:S06]  /*06c0*/  @P0 BRA `(.L_x_2) ;  /* 0xfffffffc005c0947 */ /* 0x000fec000383ffff */
.L_x_1:
[----:B------:R-:W-:Y:S05]  /*06d0*/  @!P1 BRA `(.L_x_0) ;  /* 0x0000000000fc9947 */ /* 0x000fea0003800000 */
[----:B------:R-:W-:Y:S02]  /*06e0*/  ISETP.GE.U32.AND P1, PT, R27, 0x4, PT ;  /* 0x000000041b00780c */ /* 0x000fe40003f26070 */
[----:B------:R-:W-:-:S04]  /*06f0*/  LOP3.LUT R16, R15, 0x3, RZ, 0xc0, !PT ;  /* 0x000000030f107812 */ /* 0x000fc800078ec0ff */
[----:B------:R-:W-:-:S07]  /*0700*/  ISETP.NE.AND P0, PT, R16, RZ, PT ;  /* 0x000000ff1000720c */ /* 0x000fce0003f05270 */
[----:B------:R-:W-:Y:S06]  /*0710*/  @!P1 BRA `(.L_x_3) ;  /* 0x00000000006c9947 */ /* 0x000fec0003800000 */
[----:B------:R-:W0:Y:S01]  /*0720*/  LDC.64 R4, c[0x0][0x388] ;  /* 0x0000e200ff047b82 */ /* 0x000e220000000a00 */
[----:B------:R-:W-:Y:S01]  /*0730*/  IMAD R9, R18, R15, R14 ;  /* 0x0000000f12097224 */ /* 0x000fe200078e020e */
[CC--:B------:R-:W-:Y:S02]  /*0740*/  IADD3 R7, PT, PT, R17.reuse, R18.reuse, RZ ;  /* 0x0000001211077210 */ /* 0x0c0fe40007ffe0ff */
[----:B------:R-:W-:-:S04]  /*0750*/  IADD3 R8, P1, PT, R17, R18, RZ ;  /* 0x0000001211087210 */ /* 0x000fc80007f3e0ff */
[----:B------:R-:W1:Y:S08]  /*0760*/  LDC.64 R12, c[0x0][0x380] ;  /* 0x0000e000ff0c7b82 */ /* 0x000e700000000a00 */
[----:B------:R-:W2:Y:S01]  /*0770*/  LDC.64 R2, c[0x0][0x380] ;  /* 0x0000e000ff027b82 */ /* 0x000ea20000000a00 */
[----:B0-----:R-:W-:Y:S01]  /*0780*/  IMAD.WIDE R4, R9, 0x4, R4 ;  /* 0x0000000409047825 */ /* 0x001fe200078e0204 */
[----:B------:R-:W-:-:S03]  /*0790*/  IADD3.X R9, PT, PT, RZ, RZ, RZ, P1, !PT ;  /* 0x000000ffff097210 */ /* 0x000fc60000ffe4ff */
[----:B-1----:R-:W-:-:S04]  /*07a0*/  IMAD.WIDE.U32 R12, R7, 0x4, R12 ;  /* 0x00000004070c7825 */ /* 0x002fc800078e000c */
[----:B------:R-:W-:Y:S02]  /*07b0*/  IMAD.WIDE.U32 R6, R15, 0x4, R4 ;  /* 0x000000040f067825 */ /* 0x000fe400078e0004 */
[----:B------:R-:W3:Y:S01]  /*07c0*/  LDG.E R13, desc[UR6][R12.64] ;  /* 0x000000060c0d7981 */ /* 0x000ee2000c1e1900 */
[----:B--2---:R-:W-:-:S03]  /*07d0*/  LEA R2, P1, R8, R2, 0x2 ;  /* 0x0000000208027211 */ /* 0x004fc600078210ff */
[----:B------:R-:W3:Y:S01]  /*07e0*/  LDG.E R4, desc[UR6][R4.64] ;  /* 0x0000000604047981 */ /* 0x000ee2000c1e1900 */
[----:B------:R-:W-:Y:S01]  /*07f0*/  LEA.HI.X R3, R8, R3, R9, 0x2, P1 ;  /* 0x0000000308037211 */ /* 0x000fe200008f1409 */
[C---:B------:R-:W-:Y:S02]  /*0800*/  IMAD.WIDE.U32 R8, R15.reuse, 0x4, R6 ;  /* 0x000000040f087825 */ /* 0x040fe400078e0006 */
[----:B------:R-:W2:Y:S04]  /*0810*/  LDG.E R6, desc[UR6][R6.64] ;  /* 0x0000000606067981 */ /* 0x000ea8000c1e1900 */
[----:B------:R-:W2:Y:S01]  /*0820*/  LDG.E R22, desc[UR6][R2.64+0x4] ;  /* 0x0000040602167981 */ /* 0x000ea2000c1e1900 */
[----:B------:R-:W-:-:S03]  /*0830*/  IMAD.WIDE.U32 R10, R15, 0x4, R8 ;  /* 0x000000040f0a7825 */ /* 0x000fc600078e0008 */
[----:B------:R-:W4:Y:S04]  /*0840*/  LDG.E R8, desc[UR6][R8.64] ;  /* 0x0000000608087981 */ /* 0x000f28000c1e1900 */
[----:B------:R-:W4:Y:S04]  /*0850*/  LDG.E R24, desc[UR6][R2.64+0x8] ;  /* 0x0000080602187981 */ /* 0x000f28000c1e1900 */
[----:B------:R-:W5:Y:S04]  /*0860*/  LDG.E R10, desc[UR6][R10.64] ;  /* 0x000000060a0a7981 */ /* 0x000f68000c1e1900 */
[----:B------:R-:W5:Y:S01]  /*0870*/  LDG.E R26, desc[UR6][R2.64+0xc] ;  /* 0x00000c06021a7981 */ /* 0x000f62000c1e1900 */
[----:B------:R-:W-:-:S02]  /*0880*/  VIADD R18, R18, 0x4 ;  /* 0x0000000412127836 */ /* 0x000fc40000000000 */
[----:B---3--:R-:W-:-:S04]  /*0890*/  IMAD R13, R13, R4, R20 ;  /* 0x000000040d0d7224 */ /* 0x008fc800078e0214 */
[----:B--2---:R-:W-:-:S04]  /*08a0*/  IMAD R13, R22, R6, R13 ;  /* 0x00000006160d7224 */ /* 0x004fc800078e020d */
[----:B----4-:R-:W-:-:S04]  /*08b0*/  IMAD R13, R24, R8, R13 ;  /* 0x00000008180d7224 */ /* 0x010fc800078e020d */
[----:B-----5:R-:W-:-:S07]  /*08c0*/  IMAD R20, R26, R10, R13 ;  /* 0x0000000a1a147224 */ /* 0x020fce00078e020d */
.L_x_3:
[----:B------:R-:W-:Y:S05]  /*08d0*/  @!P0 BRA `(.L_x_0) ;  /* 0x00000000007c8947 */ /* 0x000fea0003800000 */
[----:B------:R-:W-:Y:S01]  /*08e0*/  ISETP.NE.AND P1, PT, R16, 0x1, PT ;  /* 0x000000011000780c */ /* 0x000fe20003f25270 */
[----:B------:R-:W0:Y:S01]  /*08f0*/  LDC.64 R10, c[0x0][0x388] ;  /* 0x0000e200ff0a7b82 */ /* 0x000e220000000a00 */
[----:B------:R-:W-:-:S04]  /*0900*/  LOP3.LUT R12, R15, 0x1, RZ, 0xc0, !PT ;  /* 0x000000010f0c7812 */ /* 0x000fc800078ec0ff */
[----:B------:R-:W-:-:S03]  /*0910*/  ISETP.NE.U32.AND P0, PT, R12, 0x1, PT ;  /* 0x000000010c00780c */ /* 0x000fc60003f05070 */
[----:B------:R-:W1:Y:S04]  /*0920*/  LDC.64 R8, c[0x0][0x380] ;  /* 0x0000e000ff087b82 */ /* 0x000e680000000a00 */
[CC--:B------:R-:W-:Y:S01]  /*0930*/  @P1 IADD3 R12, P2, PT, R17.reuse, R18.reuse, RZ ;  /* 0x00000012110c1210 */ /* 0x0c0fe20007f5e0ff */
[C---:B------:R-:W-:Y:S01]  /*0940*/  @P1 IMAD R19, R18.reuse, R15, R14 ;  /* 0x0000000f12131224 */ /* 0x040fe200078e020e */
[----:B------:R-:W-:Y:S02]  /*0950*/  @P1 IADD3 R13, PT, PT, R17, R18, RZ ;  /* 0x00000012110d1210 */ /* 0x000fe40007ffe0ff */
[----:B------:R-:W2:Y:S01]  /*0960*/  @P1 LDC.64 R6, c[0x0][0x380] ;  /* 0x0000e000ff061b82 */ /* 0x000ea20000000a00 */
[----:B------:R-:W-:Y:S02]  /*0970*/  @P1 IADD3.X R16, PT, PT, RZ, RZ, RZ, P2, !PT ;  /* 0x000000ffff101210 */ /* 0x000fe400017fe4ff */
[----:B------:R-:W-:-:S04]  /*0980*/  @P1 IADD3 R18, PT, PT, R18, 0x2, RZ ;  /* 0x0000000212121810 */ /* 0x000fc80007ffe0ff */
[----:B------:R-:W-:Y:S01]  /*0990*/  @!P0 IADD3 R17, PT, PT, R17, R18, RZ ;  /* 0x0000001211118210 */ /* 0x000fe20007ffe0ff */
[----:B------:R-:W3:Y:S01]  /*09a0*/  LDC.64 R4, c[0x0][0x380] ;  /* 0x0000e000ff047b82 */ /* 0x000ee20000000a00 */
[----:B0-----:R-:W-:-:S04]  /*09b0*/  @P1 IMAD.WIDE R10, R19, 0x4, R10 ;  /* 0x00000004130a1825 */ /* 0x001fc800078e020a */
[----:B------:R-:W-:Y:S02]  /*09c0*/  @!P0 IMAD R19, R18, R15, R14 ;  /* 0x0000000f12138224 */ /* 0x000fe400078e020e */
[----:B------:R-:W4:Y:S01]  /*09d0*/  @P1 LDG.E R14, desc[UR6][R10.64] ;  /* 0x000000060a0e1981 */ /* 0x000f22000c1e1900 */
[----:B------:R-:W0:Y:S01]  /*09e0*/  LDC.64 R2, c[0x0][0x388] ;  /* 0x0000e200ff027b82 */ /* 0x000e220000000a00 */
[----:B-1----:R-:W-:-:S06]  /*09f0*/  @P1 IMAD.WIDE.U32 R8, R13, 0x4, R8 ;  /* 0x000000040d081825 */ /* 0x002fcc00078e0008 */
[----:B------:R-:W4:Y:S01]  /*0a00*/  @P1 LDG.E R9, desc[UR6][R8.64] ;  /* 0x0000000608091981 */ /* 0x000f22000c1e1900 */
[----:B--2---:R-:W-:-:S04]  /*0a10*/  @P1 LEA R6, P2, R12, R6, 0x2 ;  /* 0x000000060c061211 */ /* 0x004fc800078410ff */
[----:B------:R-:W-:Y:S01]  /*0a20*/  @P1 LEA.HI.X R7, R12, R7, R16, 0x2, P2 ;  /* 0x000000070c071211 */ /* 0x000fe200010f1410 */
[----:B------:R-:W-:-:S04]  /*0a30*/  @P1 IMAD.WIDE.U32 R12, R15, 0x4, R10 ;  /* 0x000000040f0c1825 */ /* 0x000fc800078e000a */
[----:B---3--:R-:W-:Y:S01]  /*0a40*/  @!P0 IMAD.WIDE.U32 R4, R17, 0x4, R4 ;  /* 0x0000000411048825 */ /* 0x008fe200078e0004 */
[----:B------:R-:W2:Y:S04]  /*0a50*/  @P1 LDG.E R7, desc[UR6][R6.64+0x4] ;  /* 0x0000040606071981 */ /* 0x000ea8000c1e1900 */
[----:B------:R-:W2:Y:S01]  /*0a60*/  @P1 LDG.E R12, desc[UR6][R12.64] ;  /* 0x000000060c0c1981 */ /* 0x000ea2000c1e1900 */
[----:B0-----:R-:W-:-:S03]  /*0a70*/  @!P0 IMAD.WIDE R2, R19, 0x4, R2 ;  /* 0x0000000413028825 */ /* 0x001fc600078e0202 */
[----:B------:R-:W3:Y:S04]  /*0a80*/  @!P0 LDG.E R5, desc[UR6][R4.64] ;  /* 0x0000000604058981 */ /* 0x000ee8000c1e1900 */
[----:B------:R-:W3:Y:S01]  /*0a90*/  @!P0 LDG.E R2, desc[UR6][R2.64] ;  /* 0x0000000602028981 */ /* 0x000ee2000c1e1900 */
[----:B----4-:R-:W-:-:S04]  /*0aa0*/  @P1 IMAD R14, R9, R14, R20 ;  /* 0x0000000e090e1224 */ /* 0x010fc800078e0214 */
[----:B--2---:R-:W-:-:S04]  /*0ab0*/  @P1 IMAD R20, R7, R12, R14 ;  /* 0x0000000c07141224 */ /* 0x004fc800078e020e */
[----:B---3--:R-:W-:-:S07]  /*0ac0*/  @!P0 IMAD R20, R5, R2, R20 ;  /* 0x0000000205148224 */ /* 0x008fce00078e0214 */
.L_x_0:
[----:B------:R-:W0:Y:S02]  /*0ad0*/  LDC.64 R2, c[0x0][0x390] ;  /* 0x0000e400ff027b82 */ /* 0x000e240000000a00 */
[----:B0-----:R-:W-:-:S05]  /*0ae0*/  IMAD.WIDE R2, R0, 0x4, R2 ;  /* 0x0000000400027825 */ /* 0x001fca00078e0202 */
[----:B------:R-:W-:Y:S01]  /*0af0*/  STG.E desc[UR6][R2.64], R20 ;  /* 0x0000001402007986 */ /* 0x000fe2000c101906 */
[----:B------:R-:W-:Y:S05]  /*0b00*/  EXIT ;  /* 0x000000000000794d */ /* 0x000fea0003800000 */
.L_x_4:
[----:B------:R-:W-:-:S00]  /*0b10*/  BRA `(.L_x_4) ;  /* 0xfffffffc00fc7947 */ /* 0x000fc0000383ffff */
[----:B------:R-:W-:-:S00]  /*0b20*/  NOP ;  /* 0x0000000000007918 */ /* 0x000fc00000000000 */
        /* <DEDUP_REMOVED lines=13> */
.L_x_5:


//--------------------- .nv.shared.reserved.0     --------------------------
	.section	.nv.shared.reserved.0,"aw",@nobits
	.weak		__nv_reservedSMEM_offset_0_alias
	.size		__nv_reservedSMEM_offset_0_alias, 0, 64
	.other		__nv_reservedSMEM_offset_0_alias,@"STO_CUDA_RESERVED_SHARED STV_DEFAULT"
__nv_reservedSMEM_offset_0_alias:
	.zero		0
	.zero		64


//--------------------- .nv.constant0._Z6matmulPiS_S_i --------------------------
	.section	.nv.constant0._Z6matmulPiS_S_i,"a",@progbits
	.sectionflags	@""
	.align	4
.nv.constant0._Z6matmulPiS_S_i:
	.zero		924


//--------------------- SYMBOLS --------------------------

	.type		.nv.reservedSmem.offset0,@object
	.size		.nv.reservedSmem.offset0,0x4
